//
// Generated by NVIDIA NVVM Compiler
//
// Compiler Build ID: CL-36424714
// Cuda compilation tools, release 13.0, V13.0.88
// Based on NVVM 20.0.0
//

.version 9.0
.target sm_100
.address_size 64

	// .globl	_Z6MatAddPfS_S_

.visible .entry _Z6MatAddPfS_S_(
	.param .u64 .ptr .align 1 _Z6MatAddPfS_S__param_0,
	.param .u64 .ptr .align 1 _Z6MatAddPfS_S__param_1,
	.param .u64 .ptr .align 1 _Z6MatAddPfS_S__param_2
)
{
	.reg .b32 	%r<2>;
	.reg .b32 	%f<4>;
	.reg .b64 	%rd<11>;

	ld.param.u64 	%rd1, [_Z6MatAddPfS_S__param_0];
	ld.param.u64 	%rd2, [_Z6MatAddPfS_S__param_1];
	ld.param.u64 	%rd3, [_Z6MatAddPfS_S__param_2];
	cvta.to.global.u64 	%rd4, %rd3;
	cvta.to.global.u64 	%rd5, %rd2;
	cvta.to.global.u64 	%rd6, %rd1;
	mov.u32 	%r1, %tid.x;
	mul.wide.u32 	%rd7, %r1, 4;
	add.s64 	%rd8, %rd6, %rd7;
	ld.global.f32 	%f1, [%rd8];
	add.s64 	%rd9, %rd5, %rd7;
	ld.global.f32 	%f2, [%rd9];
	add.f32 	%f3, %f1, %f2;
	add.s64 	%rd10, %rd4, %rd7;
	st.global.f32 	[%rd10], %f3;
	ret;

}


// ===== COMPILED SASS (sm_100) =====

	.target	sm_100

	.elftype	@"ET_EXEC"


//--------------------- .note.nv.tkinfo           --------------------------
	.section	.note.nv.tkinfo,"",@"SHT_NOTE"
	.sectionflags	@"SHF_NOTE_NV_TKINFO"
	.tkinfo
        /*0018*/ 	.word	0x00000002
        /*0030*/ 	.string	""
        /*0030*/ 	.string	"ptxas"
        /*0030*/ 	.string	"Cuda compilation tools, release 13.0, V13.0.88"
        /*0030*/ 	.string	"Build cuda_13.0.r13.0/compiler.36424714_0"
        /*0030*/ 	.string	"-arch sm_100 -m 64 "



//--------------------- .note.nv.cuinfo           --------------------------
	.section	.note.nv.cuinfo,"",@"SHT_NOTE"
	.sectionflags	@"SHF_NOTE_NV_CUINFO"
        /*0018*/ 	.short	0x0002
        /*001a*/ 	.short	0x0064
        /*001c*/ 	.short	0x0082
	.zero		2


//--------------------- .nv.info                  --------------------------
	.section	.nv.info,"",@"SHT_CUDA_INFO"
	.align	4


	//----- nvinfo : EIATTR_REGCOUNT
	.align		4
        /*0000*/ 	.byte	0x04, 0x2f
        /*0002*/ 	.short	(.L_1 - .L_0)
	.align		4
.L_0:
        /*0004*/ 	.word	index@(_Z6MatAddPfS_S_)
        /*0008*/ 	.word	0x0000000c


	//----- nvinfo : EIATTR_FRAME_SIZE
	.align		4
.L_1:
        /*000c*/ 	.byte	0x04, 0x11
        /*000e*/ 	.short	(.L_3 - .L_2)
	.align		4
.L_2:
        /*0010*/ 	.word	index@(_Z6MatAddPfS_S_)
        /*0014*/ 	.word	0x00000000


	//----- nvinfo : EIATTR_MIN_STACK_SIZE
	.align		4
.L_3:
        /*0018*/ 	.byte	0x04, 0x12
        /*001a*/ 	.short	(.L_5 - .L_4)
	.align		4
.L_4:
        /*001c*/ 	.word	index@(_Z6MatAddPfS_S_)
        /*0020*/ 	.word	0x00000000
.L_5:


//--------------------- .nv.compat                --------------------------
	.section	.nv.compat,"",@"SHT_CUDA_COMPAT_INFO"
	.align	4
        /*0000*/ 	.byte	0x02, 0x09, 0x00, 0x00, 0x02, 0x02, 0x01, 0x00, 0x02, 0x05, 0x05, 0x00, 0x03, 0x07, 0x01, 0x01
        /*0010*/ 	.byte	0x02, 0x03, 0x00, 0x00, 0x02, 0x06, 0x01, 0x00, 0x04, 0x0b, 0x08, 0x00, 0x09, 0x00, 0x00, 0x00
        /*0020*/ 	.byte	0x00, 0x00, 0x00, 0x00


//--------------------- .nv.info._Z6MatAddPfS_S_  --------------------------
	.section	.nv.info._Z6MatAddPfS_S_,"",@"SHT_CUDA_INFO"
	.sectionflags	@""
	.align	4


	//----- nvinfo : EIATTR_CUDA_API_VERSION
	.align		4
        /*0000*/ 	.byte	0x04, 0x37
        /*0002*/ 	.short	(.L_7 - .L_6)
.L_6:
        /*0004*/ 	.word	0x00000082


	//----- nvinfo : EIATTR_KPARAM_INFO
	.align		4
.L_7:
        /*0008*/ 	.byte	0x04, 0x17
        /*000a*/ 	.short	(.L_9 - .L_8)
.L_8:
        /*000c*/ 	.word	0x00000000
        /*0010*/ 	.short	0x0002
        /*0012*/ 	.short	0x0010
        /*0014*/ 	.byte	0x00, 0xf5, 0x21, 0x00


	//----- nvinfo : EIATTR_KPARAM_INFO
	.align		4
.L_9:
        /*0018*/ 	.byte	0x04, 0x17
        /*001a*/ 	.short	(.L_11 - .L_10)
.L_10:
        /*001c*/ 	.word	0x00000000
        /*0020*/ 	.short	0x0001
        /*0022*/ 	.short	0x0008
        /*0024*/ 	.byte	0x00, 0xf5, 0x21, 0x00


	//----- nvinfo : EIATTR_KPARAM_INFO
	.align		4
.L_11:
        /*0028*/ 	.byte	0x04, 0x17
        /*002a*/ 	.short	(.L_13 - .L_12)
.L_12:
        /*002c*/ 	.word	0x00000000
        /*0030*/ 	.short	0x0000
        /*0032*/ 	.short	0x0000
        /*0034*/ 	.byte	0x00, 0xf5, 0x21, 0x00


	//----- nvinfo : EIATTR_SPARSE_MMA_MASK
	.align		4
.L_13:
        /*0038*/ 	.byte	0x03, 0x50
        /*003a*/ 	.short	0x0000


	//----- nvinfo : EIATTR_MAXREG_COUNT
	.align		4
        /*003c*/ 	.byte	0x03, 0x1b
        /*003e*/ 	.short	0x00ff


	//----- nvinfo : EIATTR_MERCURY_ISA_VERSION
	.align		4
        /*0040*/ 	.byte	0x03, 0x5f
        /*0042*/ 	.short	0x0101


	//----- nvinfo : EIATTR_VRC_CTA_INIT_COUNT
	.align		4
        /*0044*/ 	.byte	0x02, 0x4a
	.zero		1
	.zero		1


	//----- nvinfo : EIATTR_EXIT_INSTR_OFFSETS
	.align		4
        /*0048*/ 	.byte	0x04, 0x1c
        /*004a*/ 	.short	(.L_15 - .L_14)


	//   ....[0]....
.L_14:
        /*004c*/ 	.word	0x000000d0


	//----- nvinfo : EIATTR_CBANK_PARAM_SIZE
	.align		4
.L_15:
        /*0050*/ 	.byte	0x03, 0x19
        /*0052*/ 	.short	0x0018


	//----- nvinfo : EIATTR_PARAM_CBANK
	.align		4
        /*0054*/ 	.byte	0x04, 0x0a
        /*0056*/ 	.short	(.L_17 - .L_16)
	.align		4
.L_16:
        /*0058*/ 	.word	index@(.nv.constant0._Z6MatAddPfS_S_)
        /*005c*/ 	.short	0x0380
        /*005e*/ 	.short	0x0018


	//----- nvinfo : EIATTR_SW_WAR
	.align		4
.L_17:
        /*0060*/ 	.byte	0x04, 0x36
        /*0062*/ 	.short	(.L_19 - .L_18)
.L_18:
        /*0064*/ 	.word	0x00000008
.L_19:


//--------------------- .nv.callgraph             --------------------------
	.section	.nv.callgraph,"",@"SHT_CUDA_CALLGRAPH"
	.align	4
	.sectionentsize	8
	.align		4
        /*0000*/ 	.word	0x00000000
	.align		4
        /*0004*/ 	.word	0xffffffff
	.align		4
        /*0008*/ 	.word	0x00000000
	.align		4
        /*000c*/ 	.word	0xfffffffe
	.align		4
        /*0010*/ 	.word	0x00000000
	.align		4
        /*0014*/ 	.word	0xfffffffd
	.align		4
        /*0018*/ 	.word	0x00000000
	.align		4
        /*001c*/ 	.word	0xfffffffc


//--------------------- .text._Z6MatAddPfS_S_     --------------------------
	.section	.text._Z6MatAddPfS_S_,"ax",@progbits
	.align	128
        .global         _Z6MatAddPfS_S_
        .type           _Z6MatAddPfS_S_,@function
        .size           _Z6MatAddPfS_S_,(.L_x_1 - _Z6MatAddPfS_S_)
        .other          _Z6MatAddPfS_S_,@"STO_CUDA_ENTRY STV_DEFAULT"
_Z6MatAddPfS_S_:
.text._Z6MatAddPfS_S_:
[----:B------:R-:W-:Y:S01]  /*0000*/  LDC R1, c[0x0][0x37c] ;  /* 0x0000df00ff017b82 */ /* 0x000fe20000000800 */
[----:B------:R-:W0:Y:S07]  /*0010*/  S2R R9, SR_TID.X ;  /* 0x0000000000097919 */ /* 0x000e2e0000002100 */
[----:B------:R-:W0:Y:S01]  /*0020*/  LDC.64 R2, c[0x0][0x380] ;  /* 0x0000e000ff027b82 */ /* 0x000e220000000a00 */
[----:B------:R-:W1:Y:S07]  /*0030*/  LDCU.64 UR4, c[0x0][0x358] ;  /* 0x00006b00ff0477ac */ /* 0x000e6e0008000a00 */
[----:B------:R-:W2:Y:S08]  /*0040*/  LDC.64 R4, c[0x0][0x388] ;  /* 0x0000e200ff047b82 */ /* 0x000eb00000000a00 */
[----:B------:R-:W3:Y:S01]  /*0050*/  LDC.64 R6, c[0x0][0x390] ;  /* 0x0000e400ff067b82 */ /* 0x000ee20000000a00 */
[----:B0-----:R-:W-:-:S04]  /*0060*/  IMAD.WIDE.U32 R2, R9, 0x4, R2 ;  /* 0x0000000409027825 */ /* 0x001fc800078e0002 */
[C---:B--2---:R-:W-:Y:S02]  /*0070*/  IMAD.WIDE.U32 R4, R9.reuse, 0x4, R4 ;  /* 0x0000000409047825 */ /* 0x044fe400078e0004 */
[----:B-1----:R-:W2:Y:S04]  /*0080*/  LDG.E R2, desc[UR4][R2.64] ;  /* 0x0000000402027981 */ /* 0x002ea8000c1e1900 */
[----:B------:R-:W2:Y:S01]  /*0090*/  LDG.E R5, desc[UR4][R4.64] ;  /* 0x0000000404057981 */ /* 0x000ea2000c1e1900 */
[----:B---3--:R-:W-:-:S04]  /*00a0*/  IMAD.WIDE.U32 R6, R9, 0x4, R6 ;  /* 0x0000000409067825 */ /* 0x008fc800078e0006 */
[----:B--2---:R-:W-:-:S05]  /*00b0*/  FADD R9, R2, R5 ;  /* 0x0000000502097221 */ /* 0x004fca0000000000 */
[----:B------:R-:W-:Y:S01]  /*00c0*/  STG.E desc[UR4][R6.64], R9 ;  /* 0x0000000906007986 */ /* 0x000fe2000c101904 */
[----:B------:R-:W-:Y:S05]  /*00d0*/  EXIT ;  /* 0x000000000000794d */ /* 0x000fea0003800000 */
.L_x_0:
[----:B------:R-:W-:-:S00]  /*00e0*/  BRA `(.L_x_0) ;  /* 0xfffffffc00fc7947 */ /* 0x000fc0000383ffff */
[----:B------:R-:W-:-:S00]  /*00f0*/  NOP ;  /* 0x0000000000007918 */ /* 0x000fc00000000000 */
        /* <DEDUP_REMOVED lines=8> */
.L_x_1:


//--------------------- .nv.shared.reserved.0     --------------------------
	.section	.nv.shared.reserved.0,"aw",@nobits
	.weak		__nv_reservedSMEM_offset_0_alias
	.size		__nv_reservedSMEM_offset_0_alias, 0, 64
	.other		__nv_reservedSMEM_offset_0_alias,@"STO_CUDA_RESERVED_SHARED STV_DEFAULT"
__nv_reservedSMEM_offset_0_alias:
	.zero		0
	.zero		64


//--------------------- .nv.constant0._Z6MatAddPfS_S_ --------------------------
	.section	.nv.constant0._Z6MatAddPfS_S_,"a",@progbits
	.sectionflags	@""
	.align	4
.nv.constant0._Z6MatAddPfS_S_:
	.zero		920


//--------------------- SYMBOLS --------------------------

	.type		.nv.reservedSmem.offset0,@object
	.size		.nv.reservedSmem.offset0,0x4
